//
// Generated by NVIDIA NVVM Compiler
//
// Compiler Build ID: CL-36424714
// Cuda compilation tools, release 13.0, V13.0.88
// Based on NVVM 20.0.0
//

.version 9.0
.target sm_100
.address_size 64

	// .globl	_Z3kerPfS_S_m
.global .align 1 .b8 _ZN34_INTERNAL_9b5f67b6_4_k_cu_e6b3f5bf4cuda3std3__45__cpo5beginE[1];
.global .align 1 .b8 _ZN34_INTERNAL_9b5f67b6_4_k_cu_e6b3f5bf4cuda3std3__45__cpo3endE[1];
.global .align 1 .b8 _ZN34_INTERNAL_9b5f67b6_4_k_cu_e6b3f5bf4cuda3std3__45__cpo6cbeginE[1];
.global .align 1 .b8 _ZN34_INTERNAL_9b5f67b6_4_k_cu_e6b3f5bf4cuda3std3__45__cpo4cendE[1];
.global .align 1 .b8 _ZN34_INTERNAL_9b5f67b6_4_k_cu_e6b3f5bf4cuda3std3__45__cpo6rbeginE[1];
.global .align 1 .b8 _ZN34_INTERNAL_9b5f67b6_4_k_cu_e6b3f5bf4cuda3std3__45__cpo4rendE[1];
.global .align 1 .b8 _ZN34_INTERNAL_9b5f67b6_4_k_cu_e6b3f5bf4cuda3std3__45__cpo7crbeginE[1];
.global .align 1 .b8 _ZN34_INTERNAL_9b5f67b6_4_k_cu_e6b3f5bf4cuda3std3__45__cpo5crendE[1];
.global .align 1 .b8 _ZN34_INTERNAL_9b5f67b6_4_k_cu_e6b3f5bf4cuda3std3__436_GLOBAL__N__9b5f67b6_4_k_cu_e6b3f5bf6ignoreE[1];
.global .align 1 .b8 _ZN34_INTERNAL_9b5f67b6_4_k_cu_e6b3f5bf4cuda3std3__419piecewise_constructE[1];
.global .align 1 .b8 _ZN34_INTERNAL_9b5f67b6_4_k_cu_e6b3f5bf4cuda3std3__48in_placeE[1];
.global .align 1 .b8 _ZN34_INTERNAL_9b5f67b6_4_k_cu_e6b3f5bf4cuda3std3__420unreachable_sentinelE[1];
.global .align 1 .b8 _ZN34_INTERNAL_9b5f67b6_4_k_cu_e6b3f5bf4cuda3std3__47nulloptE[1];
.global .align 1 .b8 _ZN34_INTERNAL_9b5f67b6_4_k_cu_e6b3f5bf4cuda3std3__48unexpectE[1];
.global .align 1 .b8 _ZN34_INTERNAL_9b5f67b6_4_k_cu_e6b3f5bf4cuda3std6ranges3__45__cpo4swapE[1];
.global .align 1 .b8 _ZN34_INTERNAL_9b5f67b6_4_k_cu_e6b3f5bf4cuda3std6ranges3__45__cpo9iter_moveE[1];
.global .align 1 .b8 _ZN34_INTERNAL_9b5f67b6_4_k_cu_e6b3f5bf4cuda3std6ranges3__45__cpo5beginE[1];
.global .align 1 .b8 _ZN34_INTERNAL_9b5f67b6_4_k_cu_e6b3f5bf4cuda3std6ranges3__45__cpo3endE[1];
.global .align 1 .b8 _ZN34_INTERNAL_9b5f67b6_4_k_cu_e6b3f5bf4cuda3std6ranges3__45__cpo6cbeginE[1];
.global .align 1 .b8 _ZN34_INTERNAL_9b5f67b6_4_k_cu_e6b3f5bf4cuda3std6ranges3__45__cpo4cendE[1];
.global .align 1 .b8 _ZN34_INTERNAL_9b5f67b6_4_k_cu_e6b3f5bf4cuda3std6ranges3__45__cpo7advanceE[1];
.global .align 1 .b8 _ZN34_INTERNAL_9b5f67b6_4_k_cu_e6b3f5bf4cuda3std6ranges3__45__cpo9iter_swapE[1];
.global .align 1 .b8 _ZN34_INTERNAL_9b5f67b6_4_k_cu_e6b3f5bf4cuda3std6ranges3__45__cpo4nextE[1];
.global .align 1 .b8 _ZN34_INTERNAL_9b5f67b6_4_k_cu_e6b3f5bf4cuda3std6ranges3__45__cpo4prevE[1];
.global .align 1 .b8 _ZN34_INTERNAL_9b5f67b6_4_k_cu_e6b3f5bf4cuda3std6ranges3__45__cpo4dataE[1];
.global .align 1 .b8 _ZN34_INTERNAL_9b5f67b6_4_k_cu_e6b3f5bf4cuda3std6ranges3__45__cpo5cdataE[1];
.global .align 1 .b8 _ZN34_INTERNAL_9b5f67b6_4_k_cu_e6b3f5bf4cuda3std6ranges3__45__cpo4sizeE[1];
.global .align 1 .b8 _ZN34_INTERNAL_9b5f67b6_4_k_cu_e6b3f5bf4cuda3std6ranges3__45__cpo5ssizeE[1];
.global .align 1 .b8 _ZN34_INTERNAL_9b5f67b6_4_k_cu_e6b3f5bf4cuda3std6ranges3__45__cpo8distanceE[1];
.global .align 1 .b8 _ZN34_INTERNAL_9b5f67b6_4_k_cu_e6b3f5bf6thrust24THRUST_300001_SM_1000_NS8cuda_cub3parE[1];
.global .align 1 .b8 _ZN34_INTERNAL_9b5f67b6_4_k_cu_e6b3f5bf6thrust24THRUST_300001_SM_1000_NS8cuda_cub10par_nosyncE[1];
.global .align 1 .b8 _ZN34_INTERNAL_9b5f67b6_4_k_cu_e6b3f5bf6thrust24THRUST_300001_SM_1000_NS6system6detail10sequential3seqE[1];
.global .align 1 .b8 _ZN34_INTERNAL_9b5f67b6_4_k_cu_e6b3f5bf6thrust24THRUST_300001_SM_1000_NS12placeholders2_1E[1];
.global .align 1 .b8 _ZN34_INTERNAL_9b5f67b6_4_k_cu_e6b3f5bf6thrust24THRUST_300001_SM_1000_NS12placeholders2_2E[1];
.global .align 1 .b8 _ZN34_INTERNAL_9b5f67b6_4_k_cu_e6b3f5bf6thrust24THRUST_300001_SM_1000_NS12placeholders2_3E[1];
.global .align 1 .b8 _ZN34_INTERNAL_9b5f67b6_4_k_cu_e6b3f5bf6thrust24THRUST_300001_SM_1000_NS12placeholders2_4E[1];
.global .align 1 .b8 _ZN34_INTERNAL_9b5f67b6_4_k_cu_e6b3f5bf6thrust24THRUST_300001_SM_1000_NS12placeholders2_5E[1];
.global .align 1 .b8 _ZN34_INTERNAL_9b5f67b6_4_k_cu_e6b3f5bf6thrust24THRUST_300001_SM_1000_NS12placeholders2_6E[1];
.global .align 1 .b8 _ZN34_INTERNAL_9b5f67b6_4_k_cu_e6b3f5bf6thrust24THRUST_300001_SM_1000_NS12placeholders2_7E[1];
.global .align 1 .b8 _ZN34_INTERNAL_9b5f67b6_4_k_cu_e6b3f5bf6thrust24THRUST_300001_SM_1000_NS12placeholders2_8E[1];
.global .align 1 .b8 _ZN34_INTERNAL_9b5f67b6_4_k_cu_e6b3f5bf6thrust24THRUST_300001_SM_1000_NS12placeholders2_9E[1];
.global .align 1 .b8 _ZN34_INTERNAL_9b5f67b6_4_k_cu_e6b3f5bf6thrust24THRUST_300001_SM_1000_NS12placeholders3_10E[1];
.global .align 1 .b8 _ZN34_INTERNAL_9b5f67b6_4_k_cu_e6b3f5bf6thrust24THRUST_300001_SM_1000_NS3seqE[1];

.visible .entry _Z3kerPfS_S_m(
	.param .u64 .ptr .align 1 _Z3kerPfS_S_m_param_0,
	.param .u64 .ptr .align 1 _Z3kerPfS_S_m_param_1,
	.param .u64 .ptr .align 1 _Z3kerPfS_S_m_param_2,
	.param .u64 _Z3kerPfS_S_m_param_3
)
{
	.reg .pred 	%p<2>;
	.reg .b32 	%r<7>;
	.reg .b32 	%f<5>;
	.reg .b64 	%rd<13>;

	ld.param.u64 	%rd2, [_Z3kerPfS_S_m_param_0];
	ld.param.u64 	%rd3, [_Z3kerPfS_S_m_param_1];
	ld.param.u64 	%rd4, [_Z3kerPfS_S_m_param_2];
	ld.param.u64 	%rd5, [_Z3kerPfS_S_m_param_3];
	mov.u32 	%r1, %ctaid.x;
	mov.u32 	%r2, %ntid.x;
	mov.u32 	%r3, %tid.x;
	mad.lo.s32 	%r4, %r1, %r2, %r3;
	cvt.s64.s32 	%rd1, %r4;
	setp.le.u64 	%p1, %rd5, %rd1;
	@%p1 bra 	$L__BB0_2;
	cvt.u32.u64 	%r5, %rd1;
	cvta.to.global.u64 	%rd6, %rd2;
	cvta.to.global.u64 	%rd7, %rd3;
	cvta.to.global.u64 	%rd8, %rd4;
	cvt.rn.f32.s32 	%f1, %r5;
	shl.b64 	%rd9, %rd1, 2;
	add.s64 	%rd10, %rd6, %rd9;
	st.global.f32 	[%rd10], %f1;
	shl.b32 	%r6, %r5, 1;
	cvt.rn.f32.s32 	%f2, %r6;
	add.s64 	%rd11, %rd7, %rd9;
	st.global.f32 	[%rd11], %f2;
	ld.global.f32 	%f3, [%rd10];
	add.f32 	%f4, %f3, %f2;
	add.s64 	%rd12, %rd8, %rd9;
	st.global.f32 	[%rd12], %f4;
$L__BB0_2:
	ret;

}
	// .globl	_ZN3cub18CUB_300001_SM_10006detail11EmptyKernelIvEEvv
.visible .entry _ZN3cub18CUB_300001_SM_10006detail11EmptyKernelIvEEvv()
{


	ret;

}
	// .globl	_ZN3cub18CUB_300001_SM_10006detail8for_each13static_kernelINS2_12policy_hub_t12policy_500_tEmN6thrust24THRUST_300001_SM_1000_NS8cuda_cub20__uninitialized_fill7functorINS7_10device_ptrIfEEfEEEEvT0_T1_
.visible .entry _ZN3cub18CUB_300001_SM_10006detail8for_each13static_kernelINS2_12policy_hub_t12policy_500_tEmN6thrust24THRUST_300001_SM_1000_NS8cuda_cub20__uninitialized_fill7functorINS7_10device_ptrIfEEfEEEEvT0_T1_(
	.param .u64 _ZN3cub18CUB_300001_SM_10006detail8for_each13static_kernelINS2_12policy_hub_t12policy_500_tEmN6thrust24THRUST_300001_SM_1000_NS8cuda_cub20__uninitialized_fill7functorINS7_10device_ptrIfEEfEEEEvT0_T1__param_0,
	.param .align 8 .b8 _ZN3cub18CUB_300001_SM_10006detail8for_each13static_kernelINS2_12policy_hub_t12policy_500_tEmN6thrust24THRUST_300001_SM_1000_NS8cuda_cub20__uninitialized_fill7functorINS7_10device_ptrIfEEfEEEEvT0_T1__param_1[16]
)
.maxntid 256
{
	.reg .pred 	%p<4>;
	.reg .b16 	%rs<5>;
	.reg .b32 	%r<10>;
	.reg .b32 	%f<3>;
	.reg .b64 	%rd<16>;

	ld.param.f32 	%f2, [_ZN3cub18CUB_300001_SM_10006detail8for_each13static_kernelINS2_12policy_hub_t12policy_500_tEmN6thrust24THRUST_300001_SM_1000_NS8cuda_cub20__uninitialized_fill7functorINS7_10device_ptrIfEEfEEEEvT0_T1__param_1+8];
	ld.param.u64 	%rd4, [_ZN3cub18CUB_300001_SM_10006detail8for_each13static_kernelINS2_12policy_hub_t12policy_500_tEmN6thrust24THRUST_300001_SM_1000_NS8cuda_cub20__uninitialized_fill7functorINS7_10device_ptrIfEEfEEEEvT0_T1__param_1];
	ld.param.u64 	%rd5, [_ZN3cub18CUB_300001_SM_10006detail8for_each13static_kernelINS2_12policy_hub_t12policy_500_tEmN6thrust24THRUST_300001_SM_1000_NS8cuda_cub20__uninitialized_fill7functorINS7_10device_ptrIfEEfEEEEvT0_T1__param_0];
	mov.u32 	%r7, %ctaid.x;
	mul.wide.u32 	%rd1, %r7, 512;
	sub.s64 	%rd2, %rd5, %rd1;
	setp.lt.u64 	%p1, %rd2, 512;
	@%p1 bra 	$L__BB2_2;
	mov.u32 	%r9, %tid.x;
	cvta.to.global.u64 	%rd11, %rd4;
	cvt.u64.u32 	%rd12, %r9;
	add.s64 	%rd13, %rd1, %rd12;
	shl.b64 	%rd14, %rd13, 2;
	add.s64 	%rd15, %rd11, %rd14;
	st.global.f32 	[%rd15], %f2;
	st.global.f32 	[%rd15+1024], %f2;
	bra.uni 	$L__BB2_6;
$L__BB2_2:
	cvta.to.global.u64 	%rd6, %rd4;
	mov.u32 	%r1, %tid.x;
	cvt.u64.u32 	%rd7, %r1;
	setp.le.u64 	%p2, %rd2, %rd7;
	add.s64 	%rd8, %rd1, %rd7;
	shl.b64 	%rd9, %rd8, 2;
	add.s64 	%rd3, %rd6, %rd9;
	@%p2 bra 	$L__BB2_4;
	st.global.f32 	[%rd3], %f2;
$L__BB2_4:
	add.s32 	%r8, %r1, 256;
	cvt.u64.u32 	%rd10, %r8;
	setp.le.u64 	%p3, %rd2, %rd10;
	@%p3 bra 	$L__BB2_6;
	st.global.f32 	[%rd3+1024], %f2;
$L__BB2_6:
	ret;

}


// ===== COMPILED SASS (sm_100) =====

	.target	sm_100

	.elftype	@"ET_EXEC"


//--------------------- .note.nv.tkinfo           --------------------------
	.section	.note.nv.tkinfo,"",@"SHT_NOTE"
	.sectionflags	@"SHF_NOTE_NV_TKINFO"
	.tkinfo
        /*0018*/ 	.word	0x00000002
        /*0030*/ 	.string	""
        /*0030*/ 	.string	"ptxas"
        /*0030*/ 	.string	"Cuda compilation tools, release 13.0, V13.0.88"
        /*0030*/ 	.string	"Build cuda_13.0.r13.0/compiler.36424714_0"
        /*0030*/ 	.string	"-arch sm_100 -m 64 "



//--------------------- .note.nv.cuinfo           --------------------------
	.section	.note.nv.cuinfo,"",@"SHT_NOTE"
	.sectionflags	@"SHF_NOTE_NV_CUINFO"
        /*0018*/ 	.short	0x0002
        /*001a*/ 	.short	0x0064
        /*001c*/ 	.short	0x0082
	.zero		2


//--------------------- .nv.info                  --------------------------
	.section	.nv.info,"",@"SHT_CUDA_INFO"
	.align	4


	//----- nvinfo : EIATTR_REGCOUNT
	.align		4
        /*0000*/ 	.byte	0x04, 0x2f
        /*0002*/ 	.short	(.L_44 - .L_43)
	.align		4
.L_43:
        /*0004*/ 	.word	index@(_Z3kerPfS_S_m)
        /*0008*/ 	.word	0x00000010


	//----- nvinfo : EIATTR_FRAME_SIZE
	.align		4
.L_44:
        /*000c*/ 	.byte	0x04, 0x11
        /*000e*/ 	.short	(.L_46 - .L_45)
	.align		4
.L_45:
        /*0010*/ 	.word	index@(_Z3kerPfS_S_m)
        /*0014*/ 	.word	0x00000000


	//----- nvinfo : EIATTR_REGCOUNT
	.align		4
.L_46:
        /*0018*/ 	.byte	0x04, 0x2f
        /*001a*/ 	.short	(.L_48 - .L_47)
	.align		4
.L_47:
        /*001c*/ 	.word	index@(_ZN3cub18CUB_300001_SM_10006detail11EmptyKernelIvEEvv)
        /*0020*/ 	.word	0x00000004


	//----- nvinfo : EIATTR_FRAME_SIZE
	.align		4
.L_48:
        /*0024*/ 	.byte	0x04, 0x11
        /*0026*/ 	.short	(.L_50 - .L_49)
	.align		4
.L_49:
        /*0028*/ 	.word	index@(_ZN3cub18CUB_300001_SM_10006detail11EmptyKernelIvEEvv)
        /*002c*/ 	.word	0x00000000


	//----- nvinfo : EIATTR_REGCOUNT
	.align		4
.L_50:
        /*0030*/ 	.byte	0x04, 0x2f
        /*0032*/ 	.short	(.L_52 - .L_51)
	.align		4
.L_51:
        /*0034*/ 	.word	index@(_ZN3cub18CUB_300001_SM_10006detail8for_each13static_kernelINS2_12policy_hub_t12policy_500_tEmN6thrust24THRUST_300001_SM_1000_NS8cuda_cub20__uninitialized_fill7functorINS7_10device_ptrIfEEfEEEEvT0_T1_)
        /*0038*/ 	.word	0x00000008


	//----- nvinfo : EIATTR_FRAME_SIZE
	.align		4
.L_52:
        /*003c*/ 	.byte	0x04, 0x11
        /*003e*/ 	.short	(.L_54 - .L_53)
	.align		4
.L_53:
        /*0040*/ 	.word	index@(_ZN3cub18CUB_300001_SM_10006detail8for_each13static_kernelINS2_12policy_hub_t12policy_500_tEmN6thrust24THRUST_300001_SM_1000_NS8cuda_cub20__uninitialized_fill7functorINS7_10device_ptrIfEEfEEEEvT0_T1_)
        /*0044*/ 	.word	0x00000000


	//----- nvinfo : EIATTR_MIN_STACK_SIZE
	.align		4
.L_54:
        /*0048*/ 	.byte	0x04, 0x12
        /*004a*/ 	.short	(.L_56 - .L_55)
	.align		4
.L_55:
        /*004c*/ 	.word	index@(_ZN3cub18CUB_300001_SM_10006detail8for_each13static_kernelINS2_12policy_hub_t12policy_500_tEmN6thrust24THRUST_300001_SM_1000_NS8cuda_cub20__uninitialized_fill7functorINS7_10device_ptrIfEEfEEEEvT0_T1_)
        /*0050*/ 	.word	0x00000000


	//----- nvinfo : EIATTR_MIN_STACK_SIZE
	.align		4
.L_56:
        /*0054*/ 	.byte	0x04, 0x12
        /*0056*/ 	.short	(.L_58 - .L_57)
	.align		4
.L_57:
        /*0058*/ 	.word	index@(_ZN3cub18CUB_300001_SM_10006detail11EmptyKernelIvEEvv)
        /*005c*/ 	.word	0x00000000


	//----- nvinfo : EIATTR_MIN_STACK_SIZE
	.align		4
.L_58:
        /*0060*/ 	.byte	0x04, 0x12
        /*0062*/ 	.short	(.L_60 - .L_59)
	.align		4
.L_59:
        /*0064*/ 	.word	index@(_Z3kerPfS_S_m)
        /*0068*/ 	.word	0x00000000
.L_60:


//--------------------- .nv.compat                --------------------------
	.section	.nv.compat,"",@"SHT_CUDA_COMPAT_INFO"
	.align	4
        /*0000*/ 	.byte	0x02, 0x09, 0x00, 0x00, 0x02, 0x02, 0x01, 0x00, 0x02, 0x05, 0x05, 0x00, 0x03, 0x07, 0x01, 0x01
        /*0010*/ 	.byte	0x02, 0x03, 0x00, 0x00, 0x02, 0x06, 0x01, 0x00, 0x04, 0x0b, 0x08, 0x00, 0x09, 0x00, 0x00, 0x00
        /*0020*/ 	.byte	0x00, 0x00, 0x00, 0x00


//--------------------- .nv.info._ZN3cub18CUB_300001_SM_10006detail8for_each13static_kernelINS2_12policy_hub_t12policy_500_tEmN6thrust24THRUST_300001_SM_1000_NS8cuda_cub20__uninitialized_fill7functorINS7_10device_ptrIfEEfEEEEvT0_T1_ --------------------------
	.section	.nv.info._ZN3cub18CUB_300001_SM_10006detail8for_each13static_kernelINS2_12policy_hub_t12policy_500_tEmN6thrust24THRUST_300001_SM_1000_NS8cuda_cub20__uninitialized_fill7functorINS7_10device_ptrIfEEfEEEEvT0_T1_,"",@"SHT_CUDA_INFO"
	.sectionflags	@""
	.align	4


	//----- nvinfo : EIATTR_CUDA_API_VERSION
	.align		4
        /*0000*/ 	.byte	0x04, 0x37
        /*0002*/ 	.short	(.L_62 - .L_61)
.L_61:
        /*0004*/ 	.word	0x00000082


	//----- nvinfo : EIATTR_KPARAM_INFO
	.align		4
.L_62:
        /*0008*/ 	.byte	0x04, 0x17
        /*000a*/ 	.short	(.L_64 - .L_63)
.L_63:
        /*000c*/ 	.word	0x00000000
        /*0010*/ 	.short	0x0001
        /*0012*/ 	.short	0x0008
        /*0014*/ 	.byte	0x00, 0xf0, 0x41, 0x00


	//----- nvinfo : EIATTR_KPARAM_INFO
	.align		4
.L_64:
        /*0018*/ 	.byte	0x04, 0x17
        /*001a*/ 	.short	(.L_66 - .L_65)
.L_65:
        /*001c*/ 	.word	0x00000000
        /*0020*/ 	.short	0x0000
        /*0022*/ 	.short	0x0000
        /*0024*/ 	.byte	0x00, 0xf0, 0x21, 0x00


	//----- nvinfo : EIATTR_SPARSE_MMA_MASK
	.align		4
.L_66:
        /*0028*/ 	.byte	0x03, 0x50
        /*002a*/ 	.short	0x0000


	//----- nvinfo : EIATTR_MAXREG_COUNT
	.align		4
        /*002c*/ 	.byte	0x03, 0x1b
        /*002e*/ 	.short	0x00ff


	//----- nvinfo : EIATTR_MERCURY_ISA_VERSION
	.align		4
        /*0030*/ 	.byte	0x03, 0x5f
        /*0032*/ 	.short	0x0101


	//----- nvinfo : EIATTR_VRC_CTA_INIT_COUNT
	.align		4
        /*0034*/ 	.byte	0x02, 0x4a
	.zero		1
	.zero		1


	//----- nvinfo : EIATTR_EXIT_INSTR_OFFSETS
	.align		4
        /*0038*/ 	.byte	0x04, 0x1c
        /*003a*/ 	.short	(.L_68 - .L_67)


	//   ....[0]....
.L_67:
        /*003c*/ 	.word	0x00000130


	//   ....[1]....
        /*0040*/ 	.word	0x00000230


	//   ....[2]....
        /*0044*/ 	.word	0x00000260


	//----- nvinfo : EIATTR_MAX_THREADS
	.align		4
.L_68:
        /*0048*/ 	.byte	0x04, 0x05
        /*004a*/ 	.short	(.L_70 - .L_69)
.L_69:
        /*004c*/ 	.word	0x00000100
        /*0050*/ 	.word	0x00000001
        /*0054*/ 	.word	0x00000001


	//----- nvinfo : EIATTR_CBANK_PARAM_SIZE
	.align		4
.L_70:
        /*0058*/ 	.byte	0x03, 0x19
        /*005a*/ 	.short	0x0018


	//----- nvinfo : EIATTR_PARAM_CBANK
	.align		4
        /*005c*/ 	.byte	0x04, 0x0a
        /*005e*/ 	.short	(.L_72 - .L_71)
	.align		4
.L_71:
        /*0060*/ 	.word	index@(.nv.constant0._ZN3cub18CUB_300001_SM_10006detail8for_each13static_kernelINS2_12policy_hub_t12policy_500_tEmN6thrust24THRUST_300001_SM_1000_NS8cuda_cub20__uninitialized_fill7functorINS7_10device_ptrIfEEfEEEEvT0_T1_)
        /*0064*/ 	.short	0x0380
        /*0066*/ 	.short	0x0018


	//----- nvinfo : EIATTR_SW_WAR
	.align		4
.L_72:
        /*0068*/ 	.byte	0x04, 0x36
        /*006a*/ 	.short	(.L_74 - .L_73)
.L_73:
        /*006c*/ 	.word	0x00000008
.L_74:


//--------------------- .nv.info._ZN3cub18CUB_300001_SM_10006detail11EmptyKernelIvEEvv --------------------------
	.section	.nv.info._ZN3cub18CUB_300001_SM_10006detail11EmptyKernelIvEEvv,"",@"SHT_CUDA_INFO"
	.sectionflags	@""
	.align	4


	//----- nvinfo : EIATTR_CUDA_API_VERSION
	.align		4
        /*0000*/ 	.byte	0x04, 0x37
        /*0002*/ 	.short	(.L_76 - .L_75)
.L_75:
        /*0004*/ 	.word	0x00000082


	//----- nvinfo : EIATTR_SPARSE_MMA_MASK
	.align		4
.L_76:
        /*0008*/ 	.byte	0x03, 0x50
        /*000a*/ 	.short	0x0000


	//----- nvinfo : EIATTR_MAXREG_COUNT
	.align		4
        /*000c*/ 	.byte	0x03, 0x1b
        /*000e*/ 	.short	0x00ff


	//----- nvinfo : EIATTR_MERCURY_ISA_VERSION
	.align		4
        /*0010*/ 	.byte	0x03, 0x5f
        /*0012*/ 	.short	0x0101


	//----- nvinfo : EIATTR_VRC_CTA_INIT_COUNT
	.align		4
        /*0014*/ 	.byte	0x02, 0x4a
	.zero		1
	.zero		1


	//----- nvinfo : EIATTR_EXIT_INSTR_OFFSETS
	.align		4
        /*0018*/ 	.byte	0x04, 0x1c
        /*001a*/ 	.short	(.L_78 - .L_77)


	//   ....[0]....
.L_77:
        /*001c*/ 	.word	0x00000010


	//----- nvinfo : EIATTR_SW_WAR
	.align		4
.L_78:
        /*0020*/ 	.byte	0x04, 0x36
        /*0022*/ 	.short	(.L_80 - .L_79)
.L_79:
        /*0024*/ 	.word	0x00000008
.L_80:


//--------------------- .nv.info._Z3kerPfS_S_m    --------------------------
	.section	.nv.info._Z3kerPfS_S_m,"",@"SHT_CUDA_INFO"
	.sectionflags	@""
	.align	4


	//----- nvinfo : EIATTR_CUDA_API_VERSION
	.align		4
        /*0000*/ 	.byte	0x04, 0x37
        /*0002*/ 	.short	(.L_82 - .L_81)
.L_81:
        /*0004*/ 	.word	0x00000082


	//----- nvinfo : EIATTR_KPARAM_INFO
	.align		4
.L_82:
        /*0008*/ 	.byte	0x04, 0x17
        /*000a*/ 	.short	(.L_84 - .L_83)
.L_83:
        /*000c*/ 	.word	0x00000000
        /*0010*/ 	.short	0x0003
        /*0012*/ 	.short	0x0018
        /*0014*/ 	.byte	0x00, 0xf0, 0x21, 0x00


	//----- nvinfo : EIATTR_KPARAM_INFO
	.align		4
.L_84:
        /*0018*/ 	.byte	0x04, 0x17
        /*001a*/ 	.short	(.L_86 - .L_85)
.L_85:
        /*001c*/ 	.word	0x00000000
        /*0020*/ 	.short	0x0002
        /*0022*/ 	.short	0x0010
        /*0024*/ 	.byte	0x00, 0xf5, 0x21, 0x00


	//----- nvinfo : EIATTR_KPARAM_INFO
	.align		4
.L_86:
        /*0028*/ 	.byte	0x04, 0x17
        /*002a*/ 	.short	(.L_88 - .L_87)
.L_87:
        /*002c*/ 	.word	0x00000000
        /*0030*/ 	.short	0x0001
        /*0032*/ 	.short	0x0008
        /*0034*/ 	.byte	0x00, 0xf5, 0x21, 0x00


	//----- nvinfo : EIATTR_KPARAM_INFO
	.align		4
.L_88:
        /*0038*/ 	.byte	0x04, 0x17
        /*003a*/ 	.short	(.L_90 - .L_89)
.L_89:
        /*003c*/ 	.word	0x00000000
        /*0040*/ 	.short	0x0000
        /*0042*/ 	.short	0x0000
        /*0044*/ 	.byte	0x00, 0xf5, 0x21, 0x00


	//----- nvinfo : EIATTR_SPARSE_MMA_MASK
	.align		4
.L_90:
        /*0048*/ 	.byte	0x03, 0x50
        /*004a*/ 	.short	0x0000


	//----- nvinfo : EIATTR_MAXREG_COUNT
	.align		4
        /*004c*/ 	.byte	0x03, 0x1b
        /*004e*/ 	.short	0x00ff


	//----- nvinfo : EIATTR_MERCURY_ISA_VERSION
	.align		4
        /*0050*/ 	.byte	0x03, 0x5f
        /*0052*/ 	.short	0x0101


	//----- nvinfo : EIATTR_VRC_CTA_INIT_COUNT
	.align		4
        /*0054*/ 	.byte	0x02, 0x4a
	.zero		1
	.zero		1


	//----- nvinfo : EIATTR_EXIT_INSTR_OFFSETS
	.align		4
        /*0058*/ 	.byte	0x04, 0x1c
        /*005a*/ 	.short	(.L_92 - .L_91)


	//   ....[0]....
.L_91:
        /*005c*/ 	.word	0x00000090


	//   ....[1]....
        /*0060*/ 	.word	0x000001d0


	//----- nvinfo : EIATTR_CBANK_PARAM_SIZE
	.align		4
.L_92:
        /*0064*/ 	.byte	0x03, 0x19
        /*0066*/ 	.short	0x0020


	//----- nvinfo : EIATTR_PARAM_CBANK
	.align		4
        /*0068*/ 	.byte	0x04, 0x0a
        /*006a*/ 	.short	(.L_94 - .L_93)
	.align		4
.L_93:
        /*006c*/ 	.word	index@(.nv.constant0._Z3kerPfS_S_m)
        /*0070*/ 	.short	0x0380
        /*0072*/ 	.short	0x0020


	//----- nvinfo : EIATTR_SW_WAR
	.align		4
.L_94:
        /*0074*/ 	.byte	0x04, 0x36
        /*0076*/ 	.short	(.L_96 - .L_95)
.L_95:
        /*0078*/ 	.word	0x00000008
.L_96:


//--------------------- .nv.callgraph             --------------------------
	.section	.nv.callgraph,"",@"SHT_CUDA_CALLGRAPH"
	.align	4
	.sectionentsize	8
	.align		4
        /*0000*/ 	.word	0x00000000
	.align		4
        /*0004*/ 	.word	0xffffffff
	.align		4
        /*0008*/ 	.word	0x00000000
	.align		4
        /*000c*/ 	.word	0xfffffffe
	.align		4
        /*0010*/ 	.word	0x00000000
	.align		4
        /*0014*/ 	.word	0xfffffffd
	.align		4
        /*0018*/ 	.word	0x00000000
	.align		4
        /*001c*/ 	.word	0xfffffffc


//--------------------- .nv.constant4             --------------------------
	.section	.nv.constant4,"a",@progbits
	.align	8
	.align		8
.nv.constant4:
        /*0000*/ 	.dword	_ZN34_INTERNAL_9b5f67b6_4_k_cu_e6b3f5bf4cuda3std3__45__cpo5beginE
	.align		8
        /*0008*/ 	.dword	_ZN34_INTERNAL_9b5f67b6_4_k_cu_e6b3f5bf4cuda3std3__45__cpo3endE
	.align		8
        /*0010*/ 	.dword	_ZN34_INTERNAL_9b5f67b6_4_k_cu_e6b3f5bf4cuda3std3__45__cpo6cbeginE
	.align		8
        /*0018*/ 	.dword	_ZN34_INTERNAL_9b5f67b6_4_k_cu_e6b3f5bf4cuda3std3__45__cpo4cendE
	.align		8
        /*0020*/ 	.dword	_ZN34_INTERNAL_9b5f67b6_4_k_cu_e6b3f5bf4cuda3std3__45__cpo6rbeginE
	.align		8
        /*0028*/ 	.dword	_ZN34_INTERNAL_9b5f67b6_4_k_cu_e6b3f5bf4cuda3std3__45__cpo4rendE
	.align		8
        /*0030*/ 	.dword	_ZN34_INTERNAL_9b5f67b6_4_k_cu_e6b3f5bf4cuda3std3__45__cpo7crbeginE
	.align		8
        /*0038*/ 	.dword	_ZN34_INTERNAL_9b5f67b6_4_k_cu_e6b3f5bf4cuda3std3__45__cpo5crendE
	.align		8
        /*0040*/ 	.dword	_ZN34_INTERNAL_9b5f67b6_4_k_cu_e6b3f5bf4cuda3std3__436_GLOBAL__N__9b5f67b6_4_k_cu_e6b3f5bf6ignoreE
	.align		8
        /*0048*/ 	.dword	_ZN34_INTERNAL_9b5f67b6_4_k_cu_e6b3f5bf4cuda3std3__419piecewise_constructE
	.align		8
        /*0050*/ 	.dword	_ZN34_INTERNAL_9b5f67b6_4_k_cu_e6b3f5bf4cuda3std3__48in_placeE
	.align		8
        /*0058*/ 	.dword	_ZN34_INTERNAL_9b5f67b6_4_k_cu_e6b3f5bf4cuda3std3__420unreachable_sentinelE
	.align		8
        /*0060*/ 	.dword	_ZN34_INTERNAL_9b5f67b6_4_k_cu_e6b3f5bf4cuda3std3__47nulloptE
	.align		8
        /*0068*/ 	.dword	_ZN34_INTERNAL_9b5f67b6_4_k_cu_e6b3f5bf4cuda3std3__48unexpectE
	.align		8
        /*0070*/ 	.dword	_ZN34_INTERNAL_9b5f67b6_4_k_cu_e6b3f5bf4cuda3std6ranges3__45__cpo4swapE
	.align		8
        /*0078*/ 	.dword	_ZN34_INTERNAL_9b5f67b6_4_k_cu_e6b3f5bf4cuda3std6ranges3__45__cpo9iter_moveE
	.align		8
        /*0080*/ 	.dword	_ZN34_INTERNAL_9b5f67b6_4_k_cu_e6b3f5bf4cuda3std6ranges3__45__cpo5beginE
	.align		8
        /*0088*/ 	.dword	_ZN34_INTERNAL_9b5f67b6_4_k_cu_e6b3f5bf4cuda3std6ranges3__45__cpo3endE
	.align		8
        /*0090*/ 	.dword	_ZN34_INTERNAL_9b5f67b6_4_k_cu_e6b3f5bf4cuda3std6ranges3__45__cpo6cbeginE
	.align		8
        /*0098*/ 	.dword	_ZN34_INTERNAL_9b5f67b6_4_k_cu_e6b3f5bf4cuda3std6ranges3__45__cpo4cendE
	.align		8
        /*00a0*/ 	.dword	_ZN34_INTERNAL_9b5f67b6_4_k_cu_e6b3f5bf4cuda3std6ranges3__45__cpo7advanceE
	.align		8
        /*00a8*/ 	.dword	_ZN34_INTERNAL_9b5f67b6_4_k_cu_e6b3f5bf4cuda3std6ranges3__45__cpo9iter_swapE
	.align		8
        /*00b0*/ 	.dword	_ZN34_INTERNAL_9b5f67b6_4_k_cu_e6b3f5bf4cuda3std6ranges3__45__cpo4nextE
	.align		8
        /*00b8*/ 	.dword	_ZN34_INTERNAL_9b5f67b6_4_k_cu_e6b3f5bf4cuda3std6ranges3__45__cpo4prevE
	.align		8
        /*00c0*/ 	.dword	_ZN34_INTERNAL_9b5f67b6_4_k_cu_e6b3f5bf4cuda3std6ranges3__45__cpo4dataE
	.align		8
        /*00c8*/ 	.dword	_ZN34_INTERNAL_9b5f67b6_4_k_cu_e6b3f5bf4cuda3std6ranges3__45__cpo5cdataE
	.align		8
        /*00d0*/ 	.dword	_ZN34_INTERNAL_9b5f67b6_4_k_cu_e6b3f5bf4cuda3std6ranges3__45__cpo4sizeE
	.align		8
        /*00d8*/ 	.dword	_ZN34_INTERNAL_9b5f67b6_4_k_cu_e6b3f5bf4cuda3std6ranges3__45__cpo5ssizeE
	.align		8
        /*00e0*/ 	.dword	_ZN34_INTERNAL_9b5f67b6_4_k_cu_e6b3f5bf4cuda3std6ranges3__45__cpo8distanceE
	.align		8
        /*00e8*/ 	.dword	_ZN34_INTERNAL_9b5f67b6_4_k_cu_e6b3f5bf6thrust24THRUST_300001_SM_1000_NS8cuda_cub3parE
	.align		8
        /*00f0*/ 	.dword	_ZN34_INTERNAL_9b5f67b6_4_k_cu_e6b3f5bf6thrust24THRUST_300001_SM_1000_NS8cuda_cub10par_nosyncE
	.align		8
        /*00f8*/ 	.dword	_ZN34_INTERNAL_9b5f67b6_4_k_cu_e6b3f5bf6thrust24THRUST_300001_SM_1000_NS6system6detail10sequential3seqE
	.align		8
        /*0100*/ 	.dword	_ZN34_INTERNAL_9b5f67b6_4_k_cu_e6b3f5bf6thrust24THRUST_300001_SM_1000_NS12placeholders2_1E
	.align		8
        /*0108*/ 	.dword	_ZN34_INTERNAL_9b5f67b6_4_k_cu_e6b3f5bf6thrust24THRUST_300001_SM_1000_NS12placeholders2_2E
	.align		8
        /*0110*/ 	.dword	_ZN34_INTERNAL_9b5f67b6_4_k_cu_e6b3f5bf6thrust24THRUST_300001_SM_1000_NS12placeholders2_3E
	.align		8
        /*0118*/ 	.dword	_ZN34_INTERNAL_9b5f67b6_4_k_cu_e6b3f5bf6thrust24THRUST_300001_SM_1000_NS12placeholders2_4E
	.align		8
        /*0120*/ 	.dword	_ZN34_INTERNAL_9b5f67b6_4_k_cu_e6b3f5bf6thrust24THRUST_300001_SM_1000_NS12placeholders2_5E
	.align		8
        /*0128*/ 	.dword	_ZN34_INTERNAL_9b5f67b6_4_k_cu_e6b3f5bf6thrust24THRUST_300001_SM_1000_NS12placeholders2_6E
	.align		8
        /*0130*/ 	.dword	_ZN34_INTERNAL_9b5f67b6_4_k_cu_e6b3f5bf6thrust24THRUST_300001_SM_1000_NS12placeholders2_7E
	.align		8
        /*0138*/ 	.dword	_ZN34_INTERNAL_9b5f67b6_4_k_cu_e6b3f5bf6thrust24THRUST_300001_SM_1000_NS12placeholders2_8E
	.align		8
        /*0140*/ 	.dword	_ZN34_INTERNAL_9b5f67b6_4_k_cu_e6b3f5bf6thrust24THRUST_300001_SM_1000_NS12placeholders2_9E
	.align		8
        /*0148*/ 	.dword	_ZN34_INTERNAL_9b5f67b6_4_k_cu_e6b3f5bf6thrust24THRUST_300001_SM_1000_NS12placeholders3_10E
	.align		8
        /*0150*/ 	.dword	_ZN34_INTERNAL_9b5f67b6_4_k_cu_e6b3f5bf6thrust24THRUST_300001_SM_1000_NS3seqE


//--------------------- .text._ZN3cub18CUB_300001_SM_10006detail8for_each13static_kernelINS2_12policy_hub_t12policy_500_tEmN6thrust24THRUST_300001_SM_1000_NS8cuda_cub20__uninitialized_fill7functorINS7_10device_ptrIfEEfEEEEvT0_T1_ --------------------------
	.section	.text._ZN3cub18CUB_300001_SM_10006detail8for_each13static_kernelINS2_12policy_hub_t12policy_500_tEmN6thrust24THRUST_300001_SM_1000_NS8cuda_cub20__uninitialized_fill7functorINS7_10device_ptrIfEEfEEEEvT0_T1_,"ax",@progbits
	.align	128
        .global         _ZN3cub18CUB_300001_SM_10006detail8for_each13static_kernelINS2_12policy_hub_t12policy_500_tEmN6thrust24THRUST_300001_SM_1000_NS8cuda_cub20__uninitialized_fill7functorINS7_10device_ptrIfEEfEEEEvT0_T1_
        .type           _ZN3cub18CUB_300001_SM_10006detail8for_each13static_kernelINS2_12policy_hub_t12policy_500_tEmN6thrust24THRUST_300001_SM_1000_NS8cuda_cub20__uninitialized_fill7functorINS7_10device_ptrIfEEfEEEEvT0_T1_,@function
        .size           _ZN3cub18CUB_300001_SM_10006detail8for_each13static_kernelINS2_12policy_hub_t12policy_500_tEmN6thrust24THRUST_300001_SM_1000_NS8cuda_cub20__uninitialized_fill7functorINS7_10device_ptrIfEEfEEEEvT0_T1_,(.L_x_4 - _ZN3cub18CUB_300001_SM_10006detail8for_each13static_kernelINS2_12policy_hub_t12policy_500_tEmN6thrust24THRUST_300001_SM_1000_NS8cuda_cub20__uninitialized_fill7functorINS7_10device_ptrIfEEfEEEEvT0_T1_)
        .other          _ZN3cub18CUB_300001_SM_10006detail8for_each13static_kernelINS2_12policy_hub_t12policy_500_tEmN6thrust24THRUST_300001_SM_1000_NS8cuda_cub20__uninitialized_fill7functorINS7_10device_ptrIfEEfEEEEvT0_T1_,@"STO_CUDA_ENTRY STV_DEFAULT"
_ZN3cub18CUB_300001_SM_10006detail8for_each13static_kernelINS2_12policy_hub_t12policy_500_tEmN6thrust24THRUST_300001_SM_1000_NS8cuda_cub20__uninitialized_fill7functorINS7_10device_ptrIfEEfEEEEvT0_T1_:
.text._ZN3cub18CUB_300001_SM_10006detail8for_each13static_kernelINS2_12policy_hub_t12policy_500_tEmN6thrust24THRUST_300001_SM_1000_NS8cuda_cub20__uninitialized_fill7functorINS7_10device_ptrIfEEfEEEEvT0_T1_:
[----:B------:R-:W-:Y:S08]  /*0000*/  LDC R1, c[0x0][0x37c] ;  /* 0x0000df00ff017b82 */ /* 0x000ff00000000800 */
[----:B------:R-:W0:Y:S01]  /*0010*/  S2UR UR4, SR_CTAID.X ;  /* 0x00000000000479c3 */ /* 0x000e220000002500 */
[----:B------:R-:W1:Y:S01]  /*0020*/  LDCU.64 UR6, c[0x0][0x380] ;  /* 0x00007000ff0677ac */ /* 0x000e620008000a00 */
[----:B------:R-:W2:Y:S01]  /*0030*/  LDCU.64 UR8, c[0x0][0x358] ;  /* 0x00006b00ff0877ac */ /* 0x000ea20008000a00 */
[----:B0-----:R-:W-:-:S04]  /*0040*/  UIMAD.WIDE.U32 UR4, UR4, 0x200, URZ ;  /* 0x00000200040478a5 */ /* 0x001fc8000f8e00ff */
[----:B-1----:R-:W-:-:S04]  /*0050*/  UIADD3 UR6, UP0, UPT, -UR4, UR6, URZ ;  /* 0x0000000604067290 */ /* 0x002fc8000ff1e1ff */
[----:B------:R-:W-:Y:S02]  /*0060*/  UIADD3.X UR7, UPT, UPT, ~UR5, UR7, URZ, UP0, !UPT ;  /* 0x0000000705077290 */ /* 0x000fe400087fe5ff */
[----:B------:R-:W-:-:S04]  /*0070*/  UISETP.GE.U32.AND UP0, UPT, UR6, 0x200, UPT ;  /* 0x000002000600788c */ /* 0x000fc8000bf06070 */
[----:B------:R-:W-:-:S09]  /*0080*/  UISETP.GE.U32.AND.EX UP0, UPT, UR7, URZ, UPT, UP0 ;  /* 0x000000ff0700728c */ /* 0x000fd2000bf06100 */
[----:B--2---:R-:W-:Y:S05]  /*0090*/  BRA.U !UP0, `(.L_x_0) ;  /* 0x0000000108287547 */ /* 0x004fea000b800000 */
[----:B------:R-:W0:Y:S01]  /*00a0*/  S2R R0, SR_TID.X ;  /* 0x0000000000007919 */ /* 0x000e220000002100 */
[----:B------:R-:W1:Y:S01]  /*00b0*/  LDCU.64 UR6, c[0x0][0x388] ;  /* 0x00007100ff0677ac */ /* 0x000e620008000a00 */
[----:B------:R-:W2:Y:S01]  /*00c0*/  LDC R5, c[0x0][0x390] ;  /* 0x0000e400ff057b82 */ /* 0x000ea20000000800 */
[----:B0-----:R-:W-:-:S05]  /*00d0*/  IADD3 R0, P0, PT, R0, UR4, RZ ;  /* 0x0000000400007c10 */ /* 0x001fca000ff1e0ff */
[----:B------:R-:W-:Y:S01]  /*00e0*/  IMAD.X R3, RZ, RZ, UR5, P0 ;  /* 0x00000005ff037e24 */ /* 0x000fe200080e06ff */
[----:B-1----:R-:W-:-:S04]  /*00f0*/  LEA R2, P0, R0, UR6, 0x2 ;  /* 0x0000000600027c11 */ /* 0x002fc8000f8010ff */
[----:B------:R-:W-:-:S05]  /*0100*/  LEA.HI.X R3, R0, UR7, R3, 0x2, P0 ;  /* 0x0000000700037c11 */ /* 0x000fca00080f1403 */
[----:B--2---:R-:W-:Y:S04]  /*0110*/  STG.E desc[UR8][R2.64], R5 ;  /* 0x0000000502007986 */ /* 0x004fe8000c101908 */
[----:B------:R-:W-:Y:S01]  /*0120*/  STG.E desc[UR8][R2.64+0x400], R5 ;  /* 0x0004000502007986 */ /* 0x000fe2000c101908 */
[----:B------:R-:W-:Y:S05]  /*0130*/  EXIT ;  /* 0x000000000000794d */ /* 0x000fea0003800000 */
.L_x_0:
[----:B------:R-:W0:Y:S01]  /*0140*/  S2R R0, SR_TID.X ;  /* 0x0000000000007919 */ /* 0x000e220000002100 */
[----:B------:R-:W-:Y:S01]  /*0150*/  IMAD.U32 R2, RZ, RZ, UR7 ;  /* 0x00000007ff027e24 */ /* 0x000fe2000f8e00ff */
[----:B------:R-:W1:Y:S01]  /*0160*/  LDCU.64 UR10, c[0x0][0x388] ;  /* 0x00007100ff0a77ac */ /* 0x000e620008000a00 */
[----:B------:R-:W-:Y:S01]  /*0170*/  IMAD.U32 R4, RZ, RZ, UR7 ;  /* 0x00000007ff047e24 */ /* 0x000fe2000f8e00ff */
[----:B0-----:R-:W-:-:S04]  /*0180*/  ISETP.LT.U32.AND P0, PT, R0, UR6, PT ;  /* 0x0000000600007c0c */ /* 0x001fc8000bf01070 */
[----:B------:R-:W-:Y:S01]  /*0190*/  ISETP.GT.U32.AND.EX P0, PT, R2, RZ, PT, P0 ;  /* 0x000000ff0200720c */ /* 0x000fe20003f04100 */
[C---:B------:R-:W-:Y:S01]  /*01a0*/  VIADD R2, R0.reuse, 0x100 ;  /* 0x0000010000027836 */ /* 0x040fe20000000000 */
[----:B------:R-:W-:-:S04]  /*01b0*/  IADD3 R0, P2, PT, R0, UR4, RZ ;  /* 0x0000000400007c10 */ /* 0x000fc8000ff5e0ff */
[----:B------:R-:W-:Y:S01]  /*01c0*/  ISETP.LT.U32.AND P1, PT, R2, UR6, PT ;  /* 0x0000000602007c0c */ /* 0x000fe2000bf21070 */
[----:B------:R-:W-:Y:S01]  /*01d0*/  IMAD.X R3, RZ, RZ, UR5, P2 ;  /* 0x00000005ff037e24 */ /* 0x000fe200090e06ff */
[----:B-1----:R-:W-:Y:S02]  /*01e0*/  LEA R2, P2, R0, UR10, 0x2 ;  /* 0x0000000a00027c11 */ /* 0x002fe4000f8410ff */
[----:B------:R-:W-:Y:S02]  /*01f0*/  ISETP.GT.U32.AND.EX P1, PT, R4, RZ, PT, P1 ;  /* 0x000000ff0400720c */ /* 0x000fe40003f24110 */
[----:B------:R-:W-:Y:S01]  /*0200*/  LEA.HI.X R3, R0, UR11, R3, 0x2, P2 ;  /* 0x0000000b00037c11 */ /* 0x000fe200090f1403 */
[----:B------:R-:W0:Y:S04]  /*0210*/  @P0 LDC R5, c[0x0][0x390] ;  /* 0x0000e400ff050b82 */ /* 0x000e280000000800 */
[----:B0-----:R0:W-:Y:S06]  /*0220*/  @P0 STG.E desc[UR8][R2.64], R5 ;  /* 0x0000000502000986 */ /* 0x0011ec000c101908 */
[----:B------:R-:W-:Y:S05]  /*0230*/  @!P1 EXIT ;  /* 0x000000000000994d */ /* 0x000fea0003800000 */
[----:B0-----:R-:W0:Y:S02]  /*0240*/  LDC R5, c[0x0][0x390] ;  /* 0x0000e400ff057b82 */ /* 0x001e240000000800 */
[----:B0-----:R-:W-:Y:S01]  /*0250*/  STG.E desc[UR8][R2.64+0x400], R5 ;  /* 0x0004000502007986 */ /* 0x001fe2000c101908 */
[----:B------:R-:W-:Y:S05]  /*0260*/  EXIT ;  /* 0x000000000000794d */ /* 0x000fea0003800000 */
.L_x_1:
[----:B------:R-:W-:-:S00]  /*0270*/  BRA `(.L_x_1) ;  /* 0xfffffffc00fc7947 */ /* 0x000fc0000383ffff */
[----:B------:R-:W-:-:S00]  /*0280*/  NOP ;  /* 0x0000000000007918 */ /* 0x000fc00000000000 */
[----:B------:R-:W-:-:S00]  /*0290*/  NOP ;  /* 0x0000000000007918 */ /* 0x000fc00000000000 */
[----:B------:R-:W-:-:S00]  /*02a0*/  NOP ;  /* 0x0000000000007918 */ /* 0x000fc00000000000 */
[----:B------:R-:W-:-:S00]  /*02b0*/  NOP ;  /* 0x0000000000007918 */ /* 0x000fc00000000000 */
[----:B------:R-:W-:-:S00]  /*02c0*/  NOP ;  /* 0x0000000000007918 */ /* 0x000fc00000000000 */
[----:B------:R-:W-:-:S00]  /*02d0*/  NOP ;  /* 0x0000000000007918 */ /* 0x000fc00000000000 */
[----:B------:R-:W-:-:S00]  /*02e0*/  NOP ;  /* 0x0000000000007918 */ /* 0x000fc00000000000 */
[----:B------:R-:W-:-:S00]  /*02f0*/  NOP ;  /* 0x0000000000007918 */ /* 0x000fc00000000000 */
.L_x_4:


//--------------------- .text._ZN3cub18CUB_300001_SM_10006detail11EmptyKernelIvEEvv --------------------------
	.section	.text._ZN3cub18CUB_300001_SM_10006detail11EmptyKernelIvEEvv,"ax",@progbits
	.align	128
        .global         _ZN3cub18CUB_300001_SM_10006detail11EmptyKernelIvEEvv
        .type           _ZN3cub18CUB_300001_SM_10006detail11EmptyKernelIvEEvv,@function
        .size           _ZN3cub18CUB_300001_SM_10006detail11EmptyKernelIvEEvv,(.L_x_5 - _ZN3cub18CUB_300001_SM_10006detail11EmptyKernelIvEEvv)
        .other          _ZN3cub18CUB_300001_SM_10006detail11EmptyKernelIvEEvv,@"STO_CUDA_ENTRY STV_DEFAULT"
_ZN3cub18CUB_300001_SM_10006detail11EmptyKernelIvEEvv:
.text._ZN3cub18CUB_300001_SM_10006detail11EmptyKernelIvEEvv:
[----:B------:R-:W-:Y:S01]  /*0000*/  LDC R1, c[0x0][0x37c] ;  /* 0x0000df00ff017b82 */ /* 0x000fe20000000800 */
[----:B------:R-:W-:Y:S05]  /*0010*/  EXIT ;  /* 0x000000000000794d */ /* 0x000fea0003800000 */
.L_x_2:
        /* <DEDUP_REMOVED lines=14> */
.L_x_5:


//--------------------- .text._Z3kerPfS_S_m       --------------------------
	.section	.text._Z3kerPfS_S_m,"ax",@progbits
	.align	128
        .global         _Z3kerPfS_S_m
        .type           _Z3kerPfS_S_m,@function
        .size           _Z3kerPfS_S_m,(.L_x_6 - _Z3kerPfS_S_m)
        .other          _Z3kerPfS_S_m,@"STO_CUDA_ENTRY STV_DEFAULT"
_Z3kerPfS_S_m:
.text._Z3kerPfS_S_m:
[----:B------:R-:W-:Y:S01]  /*0000*/  LDC R1, c[0x0][0x37c] ;  /* 0x0000df00ff017b82 */ /* 0x000fe20000000800 */
[----:B------:R-:W0:Y:S07]  /*0010*/  S2R R3, SR_TID.X ;  /* 0x0000000000037919 */ /* 0x000e2e0000002100 */
[----:B------:R-:W0:Y:S01]  /*0020*/  S2UR UR4, SR_CTAID.X ;  /* 0x00000000000479c3 */ /* 0x000e220000002500 */
[----:B------:R-:W1:Y:S07]  /*0030*/  LDCU.64 UR6, c[0x0][0x398] ;  /* 0x00007300ff0677ac */ /* 0x000e6e0008000a00 */
[----:B------:R-:W0:Y:S02]  /*0040*/  LDC R0, c[0x0][0x360] ;  /* 0x0000d800ff007b82 */ /* 0x000e240000000800 */
[----:B0-----:R-:W-:-:S05]  /*0050*/  IMAD R0, R0, UR4, R3 ;  /* 0x0000000400007c24 */ /* 0x001fca000f8e0203 */
[----:B-1----:R-:W-:Y:S02]  /*0060*/  ISETP.GE.U32.AND P0, PT, R0, UR6, PT ;  /* 0x0000000600007c0c */ /* 0x002fe4000bf06070 */
[----:B------:R-:W-:-:S04]  /*0070*/  SHF.R.S32.HI R3, RZ, 0x1f, R0 ;  /* 0x0000001fff037819 */ /* 0x000fc80000011400 */
[----:B------:R-:W-:-:S13]  /*0080*/  ISETP.GE.U32.AND.EX P0, PT, R3, UR7, PT, P0 ;  /* 0x0000000703007c0c */ /* 0x000fda000bf06100 */
[----:B------:R-:W-:Y:S05]  /*0090*/  @P0 EXIT ;  /* 0x000000000000094d */ /* 0x000fea0003800000 */
[----:B------:R-:W0:Y:S01]  /*00a0*/  LDCU.128 UR8, c[0x0][0x380] ;  /* 0x00007000ff0877ac */ /* 0x000e220008000c00 */
[C---:B------:R-:W-:Y:S01]  /*00b0*/  IMAD.SHL.U32 R7, R0.reuse, 0x4, RZ ;  /* 0x0000000400077824 */ /* 0x040fe200078e00ff */
[C---:B------:R-:W-:Y:S01]  /*00c0*/  SHF.L.U64.HI R8, R0.reuse, 0x2, R3 ;  /* 0x0000000200087819 */ /* 0x040fe20000010203 */
[----:B------:R-:W-:Y:S01]  /*00d0*/  IMAD.SHL.U32 R6, R0, 0x2, RZ ;  /* 0x0000000200067824 */ /* 0x000fe200078e00ff */
[----:B------:R-:W1:Y:S01]  /*00e0*/  LDCU.64 UR4, c[0x0][0x358] ;  /* 0x00006b00ff0477ac */ /* 0x000e620008000a00 */
[----:B------:R-:W-:-:S03]  /*00f0*/  I2FP.F32.S32 R9, R0 ;  /* 0x0000000000097245 */ /* 0x000fc60000201400 */
[----:B------:R-:W-:Y:S01]  /*0100*/  I2FP.F32.S32 R11, R6 ;  /* 0x00000006000b7245 */ /* 0x000fe20000201400 */
[----:B------:R-:W2:Y:S01]  /*0110*/  LDCU.64 UR6, c[0x0][0x390] ;  /* 0x00007200ff0677ac */ /* 0x000ea20008000a00 */
[C---:B0-----:R-:W-:Y:S02]  /*0120*/  IADD3 R2, P0, PT, R7.reuse, UR8, RZ ;  /* 0x0000000807027c10 */ /* 0x041fe4000ff1e0ff */
[----:B------:R-:W-:Y:S02]  /*0130*/  IADD3 R4, P1, PT, R7, UR10, RZ ;  /* 0x0000000a07047c10 */ /* 0x000fe4000ff3e0ff */
[C---:B------:R-:W-:Y:S02]  /*0140*/  IADD3.X R3, PT, PT, R8.reuse, UR9, RZ, P0, !PT ;  /* 0x0000000908037c10 */ /* 0x040fe400087fe4ff */
[----:B------:R-:W-:-:S03]  /*0150*/  IADD3.X R5, PT, PT, R8, UR11, RZ, P1, !PT ;  /* 0x0000000b08057c10 */ /* 0x000fc60008ffe4ff */
[----:B-1----:R-:W-:Y:S04]  /*0160*/  STG.E desc[UR4][R2.64], R9 ;  /* 0x0000000902007986 */ /* 0x002fe8000c101904 */
[----:B------:R-:W-:Y:S04]  /*0170*/  STG.E desc[UR4][R4.64], R11 ;  /* 0x0000000b04007986 */ /* 0x000fe8000c101904 */
[----:B------:R-:W3:Y:S01]  /*0180*/  LDG.E R0, desc[UR4][R2.64] ;  /* 0x0000000402007981 */ /* 0x000ee2000c1e1900 */
[----:B--2---:R-:W-:-:S04]  /*0190*/  IADD3 R6, P0, PT, R7, UR6, RZ ;  /* 0x0000000607067c10 */ /* 0x004fc8000ff1e0ff */
[----:B------:R-:W-:Y:S01]  /*01a0*/  IADD3.X R7, PT, PT, R8, UR7, RZ, P0, !PT ;  /* 0x0000000708077c10 */ /* 0x000fe200087fe4ff */
[----:B---3--:R-:W-:-:S05]  /*01b0*/  FADD R13, R11, R0 ;  /* 0x000000000b0d7221 */ /* 0x008fca0000000000 */
[----:B------:R-:W-:Y:S01]  /*01c0*/  STG.E desc[UR4][R6.64], R13 ;  /* 0x0000000d06007986 */ /* 0x000fe2000c101904 */
[----:B------:R-:W-:Y:S05]  /*01d0*/  EXIT ;  /* 0x000000000000794d */ /* 0x000fea0003800000 */
.L_x_3:
        /* <DEDUP_REMOVED lines=10> */
.L_x_6:


//--------------------- .nv.shared.reserved.0     --------------------------
	.section	.nv.shared.reserved.0,"aw",@nobits
	.weak		__nv_reservedSMEM_offset_0_alias
	.size		__nv_reservedSMEM_offset_0_alias, 0, 64
	.other		__nv_reservedSMEM_offset_0_alias,@"STO_CUDA_RESERVED_SHARED STV_DEFAULT"
__nv_reservedSMEM_offset_0_alias:
	.zero		0
	.zero		64


//--------------------- .nv.global                --------------------------
	.section	.nv.global,"aw",@nobits
.nv.global:
	.type		_ZN34_INTERNAL_9b5f67b6_4_k_cu_e6b3f5bf6thrust24THRUST_300001_SM_1000_NS3seqE,@object
	.size		_ZN34_INTERNAL_9b5f67b6_4_k_cu_e6b3f5bf6thrust24THRUST_300001_SM_1000_NS3seqE,(_ZN34_INTERNAL_9b5f67b6_4_k_cu_e6b3f5bf4cuda3std3__48in_placeE - _ZN34_INTERNAL_9b5f67b6_4_k_cu_e6b3f5bf6thrust24THRUST_300001_SM_1000_NS3seqE)
_ZN34_INTERNAL_9b5f67b6_4_k_cu_e6b3f5bf6thrust24THRUST_300001_SM_1000_NS3seqE:
	.zero		1
	.type		_ZN34_INTERNAL_9b5f67b6_4_k_cu_e6b3f5bf4cuda3std3__48in_placeE,@object
	.size		_ZN34_INTERNAL_9b5f67b6_4_k_cu_e6b3f5bf4cuda3std3__48in_placeE,(_ZN34_INTERNAL_9b5f67b6_4_k_cu_e6b3f5bf4cuda3std6ranges3__45__cpo4sizeE - _ZN34_INTERNAL_9b5f67b6_4_k_cu_e6b3f5bf4cuda3std3__48in_placeE)
_ZN34_INTERNAL_9b5f67b6_4_k_cu_e6b3f5bf4cuda3std3__48in_placeE:
	.zero		1
	.type		_ZN34_INTERNAL_9b5f67b6_4_k_cu_e6b3f5bf4cuda3std6ranges3__45__cpo4sizeE,@object
	.size		_ZN34_INTERNAL_9b5f67b6_4_k_cu_e6b3f5bf4cuda3std6ranges3__45__cpo4sizeE,(_ZN34_INTERNAL_9b5f67b6_4_k_cu_e6b3f5bf6thrust24THRUST_300001_SM_1000_NS12placeholders2_3E - _ZN34_INTERNAL_9b5f67b6_4_k_cu_e6b3f5bf4cuda3std6ranges3__45__cpo4sizeE)
_ZN34_INTERNAL_9b5f67b6_4_k_cu_e6b3f5bf4cuda3std6ranges3__45__cpo4sizeE:
	.zero		1
	.type		_ZN34_INTERNAL_9b5f67b6_4_k_cu_e6b3f5bf6thrust24THRUST_300001_SM_1000_NS12placeholders2_3E,@object
	.size		_ZN34_INTERNAL_9b5f67b6_4_k_cu_e6b3f5bf6thrust24THRUST_300001_SM_1000_NS12placeholders2_3E,(_ZN34_INTERNAL_9b5f67b6_4_k_cu_e6b3f5bf4cuda3std3__45__cpo6cbeginE - _ZN34_INTERNAL_9b5f67b6_4_k_cu_e6b3f5bf6thrust24THRUST_300001_SM_1000_NS12placeholders2_3E)
_ZN34_INTERNAL_9b5f67b6_4_k_cu_e6b3f5bf6thrust24THRUST_300001_SM_1000_NS12placeholders2_3E:
	.zero		1
	.type		_ZN34_INTERNAL_9b5f67b6_4_k_cu_e6b3f5bf4cuda3std3__45__cpo6cbeginE,@object
	.size		_ZN34_INTERNAL_9b5f67b6_4_k_cu_e6b3f5bf4cuda3std3__45__cpo6cbeginE,(_ZN34_INTERNAL_9b5f67b6_4_k_cu_e6b3f5bf4cuda3std6ranges3__45__cpo6cbeginE - _ZN34_INTERNAL_9b5f67b6_4_k_cu_e6b3f5bf4cuda3std3__45__cpo6cbeginE)
_ZN34_INTERNAL_9b5f67b6_4_k_cu_e6b3f5bf4cuda3std3__45__cpo6cbeginE:
	.zero		1
	.type		_ZN34_INTERNAL_9b5f67b6_4_k_cu_e6b3f5bf4cuda3std6ranges3__45__cpo6cbeginE,@object
	.size		_ZN34_INTERNAL_9b5f67b6_4_k_cu_e6b3f5bf4cuda3std6ranges3__45__cpo6cbeginE,(_ZN34_INTERNAL_9b5f67b6_4_k_cu_e6b3f5bf6thrust24THRUST_300001_SM_1000_NS12placeholders2_7E - _ZN34_INTERNAL_9b5f67b6_4_k_cu_e6b3f5bf4cuda3std6ranges3__45__cpo6cbeginE)
_ZN34_INTERNAL_9b5f67b6_4_k_cu_e6b3f5bf4cuda3std6ranges3__45__cpo6cbeginE:
	.zero		1
	.type		_ZN34_INTERNAL_9b5f67b6_4_k_cu_e6b3f5bf6thrust24THRUST_300001_SM_1000_NS12placeholders2_7E,@object
	.size		_ZN34_INTERNAL_9b5f67b6_4_k_cu_e6b3f5bf6thrust24THRUST_300001_SM_1000_NS12placeholders2_7E,(_ZN34_INTERNAL_9b5f67b6_4_k_cu_e6b3f5bf4cuda3std3__45__cpo7crbeginE - _ZN34_INTERNAL_9b5f67b6_4_k_cu_e6b3f5bf6thrust24THRUST_300001_SM_1000_NS12placeholders2_7E)
_ZN34_INTERNAL_9b5f67b6_4_k_cu_e6b3f5bf6thrust24THRUST_300001_SM_1000_NS12placeholders2_7E:
	.zero		1
	.type		_ZN34_INTERNAL_9b5f67b6_4_k_cu_e6b3f5bf4cuda3std3__45__cpo7crbeginE,@object
	.size		_ZN34_INTERNAL_9b5f67b6_4_k_cu_e6b3f5bf4cuda3std3__45__cpo7crbeginE,(_ZN34_INTERNAL_9b5f67b6_4_k_cu_e6b3f5bf4cuda3std6ranges3__45__cpo4nextE - _ZN34_INTERNAL_9b5f67b6_4_k_cu_e6b3f5bf4cuda3std3__45__cpo7crbeginE)
_ZN34_INTERNAL_9b5f67b6_4_k_cu_e6b3f5bf4cuda3std3__45__cpo7crbeginE:
	.zero		1
	.type		_ZN34_INTERNAL_9b5f67b6_4_k_cu_e6b3f5bf4cuda3std6ranges3__45__cpo4nextE,@object
	.size		_ZN34_INTERNAL_9b5f67b6_4_k_cu_e6b3f5bf4cuda3std6ranges3__45__cpo4nextE,(_ZN34_INTERNAL_9b5f67b6_4_k_cu_e6b3f5bf4cuda3std6ranges3__45__cpo4swapE - _ZN34_INTERNAL_9b5f67b6_4_k_cu_e6b3f5bf4cuda3std6ranges3__45__cpo4nextE)
_ZN34_INTERNAL_9b5f67b6_4_k_cu_e6b3f5bf4cuda3std6ranges3__45__cpo4nextE:
	.zero		1
	.type		_ZN34_INTERNAL_9b5f67b6_4_k_cu_e6b3f5bf4cuda3std6ranges3__45__cpo4swapE,@object
	.size		_ZN34_INTERNAL_9b5f67b6_4_k_cu_e6b3f5bf4cuda3std6ranges3__45__cpo4swapE,(_ZN34_INTERNAL_9b5f67b6_4_k_cu_e6b3f5bf6thrust24THRUST_300001_SM_1000_NS8cuda_cub10par_nosyncE - _ZN34_INTERNAL_9b5f67b6_4_k_cu_e6b3f5bf4cuda3std6ranges3__45__cpo4swapE)
_ZN34_INTERNAL_9b5f67b6_4_k_cu_e6b3f5bf4cuda3std6ranges3__45__cpo4swapE:
	.zero		1
	.type		_ZN34_INTERNAL_9b5f67b6_4_k_cu_e6b3f5bf6thrust24THRUST_300001_SM_1000_NS8cuda_cub10par_nosyncE,@object
	.size		_ZN34_INTERNAL_9b5f67b6_4_k_cu_e6b3f5bf6thrust24THRUST_300001_SM_1000_NS8cuda_cub10par_nosyncE,(_ZN34_INTERNAL_9b5f67b6_4_k_cu_e6b3f5bf6thrust24THRUST_300001_SM_1000_NS12placeholders2_9E - _ZN34_INTERNAL_9b5f67b6_4_k_cu_e6b3f5bf6thrust24THRUST_300001_SM_1000_NS8cuda_cub10par_nosyncE)
_ZN34_INTERNAL_9b5f67b6_4_k_cu_e6b3f5bf6thrust24THRUST_300001_SM_1000_NS8cuda_cub10par_nosyncE:
	.zero		1
	.type		_ZN34_INTERNAL_9b5f67b6_4_k_cu_e6b3f5bf6thrust24THRUST_300001_SM_1000_NS12placeholders2_9E,@object
	.size		_ZN34_INTERNAL_9b5f67b6_4_k_cu_e6b3f5bf6thrust24THRUST_300001_SM_1000_NS12placeholders2_9E,(_ZN34_INTERNAL_9b5f67b6_4_k_cu_e6b3f5bf4cuda3std3__436_GLOBAL__N__9b5f67b6_4_k_cu_e6b3f5bf6ignoreE - _ZN34_INTERNAL_9b5f67b6_4_k_cu_e6b3f5bf6thrust24THRUST_300001_SM_1000_NS12placeholders2_9E)
_ZN34_INTERNAL_9b5f67b6_4_k_cu_e6b3f5bf6thrust24THRUST_300001_SM_1000_NS12placeholders2_9E:
	.zero		1
	.type		_ZN34_INTERNAL_9b5f67b6_4_k_cu_e6b3f5bf4cuda3std3__436_GLOBAL__N__9b5f67b6_4_k_cu_e6b3f5bf6ignoreE,@object
	.size		_ZN34_INTERNAL_9b5f67b6_4_k_cu_e6b3f5bf4cuda3std3__436_GLOBAL__N__9b5f67b6_4_k_cu_e6b3f5bf6ignoreE,(_ZN34_INTERNAL_9b5f67b6_4_k_cu_e6b3f5bf4cuda3std6ranges3__45__cpo4dataE - _ZN34_INTERNAL_9b5f67b6_4_k_cu_e6b3f5bf4cuda3std3__436_GLOBAL__N__9b5f67b6_4_k_cu_e6b3f5bf6ignoreE)
_ZN34_INTERNAL_9b5f67b6_4_k_cu_e6b3f5bf4cuda3std3__436_GLOBAL__N__9b5f67b6_4_k_cu_e6b3f5bf6ignoreE:
	.zero		1
	.type		_ZN34_INTERNAL_9b5f67b6_4_k_cu_e6b3f5bf4cuda3std6ranges3__45__cpo4dataE,@object
	.size		_ZN34_INTERNAL_9b5f67b6_4_k_cu_e6b3f5bf4cuda3std6ranges3__45__cpo4dataE,(_ZN34_INTERNAL_9b5f67b6_4_k_cu_e6b3f5bf6thrust24THRUST_300001_SM_1000_NS12placeholders2_1E - _ZN34_INTERNAL_9b5f67b6_4_k_cu_e6b3f5bf4cuda3std6ranges3__45__cpo4dataE)
_ZN34_INTERNAL_9b5f67b6_4_k_cu_e6b3f5bf4cuda3std6ranges3__45__cpo4dataE:
	.zero		1
	.type		_ZN34_INTERNAL_9b5f67b6_4_k_cu_e6b3f5bf6thrust24THRUST_300001_SM_1000_NS12placeholders2_1E,@object
	.size		_ZN34_INTERNAL_9b5f67b6_4_k_cu_e6b3f5bf6thrust24THRUST_300001_SM_1000_NS12placeholders2_1E,(_ZN34_INTERNAL_9b5f67b6_4_k_cu_e6b3f5bf4cuda3std3__45__cpo5beginE - _ZN34_INTERNAL_9b5f67b6_4_k_cu_e6b3f5bf6thrust24THRUST_300001_SM_1000_NS12placeholders2_1E)
_ZN34_INTERNAL_9b5f67b6_4_k_cu_e6b3f5bf6thrust24THRUST_300001_SM_1000_NS12placeholders2_1E:
	.zero		1
	.type		_ZN34_INTERNAL_9b5f67b6_4_k_cu_e6b3f5bf4cuda3std3__45__cpo5beginE,@object
	.size		_ZN34_INTERNAL_9b5f67b6_4_k_cu_e6b3f5bf4cuda3std3__45__cpo5beginE,(_ZN34_INTERNAL_9b5f67b6_4_k_cu_e6b3f5bf4cuda3std6ranges3__45__cpo5beginE - _ZN34_INTERNAL_9b5f67b6_4_k_cu_e6b3f5bf4cuda3std3__45__cpo5beginE)
_ZN34_INTERNAL_9b5f67b6_4_k_cu_e6b3f5bf4cuda3std3__45__cpo5beginE:
	.zero		1
	.type		_ZN34_INTERNAL_9b5f67b6_4_k_cu_e6b3f5bf4cuda3std6ranges3__45__cpo5beginE,@object
	.size		_ZN34_INTERNAL_9b5f67b6_4_k_cu_e6b3f5bf4cuda3std6ranges3__45__cpo5beginE,(_ZN34_INTERNAL_9b5f67b6_4_k_cu_e6b3f5bf6thrust24THRUST_300001_SM_1000_NS12placeholders2_5E - _ZN34_INTERNAL_9b5f67b6_4_k_cu_e6b3f5bf4cuda3std6ranges3__45__cpo5beginE)
_ZN34_INTERNAL_9b5f67b6_4_k_cu_e6b3f5bf4cuda3std6ranges3__45__cpo5beginE:
	.zero		1
	.type		_ZN34_INTERNAL_9b5f67b6_4_k_cu_e6b3f5bf6thrust24THRUST_300001_SM_1000_NS12placeholders2_5E,@object
	.size		_ZN34_INTERNAL_9b5f67b6_4_k_cu_e6b3f5bf6thrust24THRUST_300001_SM_1000_NS12placeholders2_5E,(_ZN34_INTERNAL_9b5f67b6_4_k_cu_e6b3f5bf4cuda3std3__45__cpo6rbeginE - _ZN34_INTERNAL_9b5f67b6_4_k_cu_e6b3f5bf6thrust24THRUST_300001_SM_1000_NS12placeholders2_5E)
_ZN34_INTERNAL_9b5f67b6_4_k_cu_e6b3f5bf6thrust24THRUST_300001_SM_1000_NS12placeholders2_5E:
	.zero		1
	.type		_ZN34_INTERNAL_9b5f67b6_4_k_cu_e6b3f5bf4cuda3std3__45__cpo6rbeginE,@object
	.size		_ZN34_INTERNAL_9b5f67b6_4_k_cu_e6b3f5bf4cuda3std3__45__cpo6rbeginE,(_ZN34_INTERNAL_9b5f67b6_4_k_cu_e6b3f5bf4cuda3std6ranges3__45__cpo7advanceE - _ZN34_INTERNAL_9b5f67b6_4_k_cu_e6b3f5bf4cuda3std3__45__cpo6rbeginE)
_ZN34_INTERNAL_9b5f67b6_4_k_cu_e6b3f5bf4cuda3std3__45__cpo6rbeginE:
	.zero		1
	.type		_ZN34_INTERNAL_9b5f67b6_4_k_cu_e6b3f5bf4cuda3std6ranges3__45__cpo7advanceE,@object
	.size		_ZN34_INTERNAL_9b5f67b6_4_k_cu_e6b3f5bf4cuda3std6ranges3__45__cpo7advanceE,(_ZN34_INTERNAL_9b5f67b6_4_k_cu_e6b3f5bf4cuda3std3__47nulloptE - _ZN34_INTERNAL_9b5f67b6_4_k_cu_e6b3f5bf4cuda3std6ranges3__45__cpo7advanceE)
_ZN34_INTERNAL_9b5f67b6_4_k_cu_e6b3f5bf4cuda3std6ranges3__45__cpo7advanceE:
	.zero		1
	.type		_ZN34_INTERNAL_9b5f67b6_4_k_cu_e6b3f5bf4cuda3std3__47nulloptE,@object
	.size		_ZN34_INTERNAL_9b5f67b6_4_k_cu_e6b3f5bf4cuda3std3__47nulloptE,(_ZN34_INTERNAL_9b5f67b6_4_k_cu_e6b3f5bf4cuda3std6ranges3__45__cpo8distanceE - _ZN34_INTERNAL_9b5f67b6_4_k_cu_e6b3f5bf4cuda3std3__47nulloptE)
_ZN34_INTERNAL_9b5f67b6_4_k_cu_e6b3f5bf4cuda3std3__47nulloptE:
	.zero		1
	.type		_ZN34_INTERNAL_9b5f67b6_4_k_cu_e6b3f5bf4cuda3std6ranges3__45__cpo8distanceE,@object
	.size		_ZN34_INTERNAL_9b5f67b6_4_k_cu_e6b3f5bf4cuda3std6ranges3__45__cpo8distanceE,(_ZN34_INTERNAL_9b5f67b6_4_k_cu_e6b3f5bf6thrust24THRUST_300001_SM_1000_NS12placeholders3_10E - _ZN34_INTERNAL_9b5f67b6_4_k_cu_e6b3f5bf4cuda3std6ranges3__45__cpo8distanceE)
_ZN34_INTERNAL_9b5f67b6_4_k_cu_e6b3f5bf4cuda3std6ranges3__45__cpo8distanceE:
	.zero		1
	.type		_ZN34_INTERNAL_9b5f67b6_4_k_cu_e6b3f5bf6thrust24THRUST_300001_SM_1000_NS12placeholders3_10E,@object
	.size		_ZN34_INTERNAL_9b5f67b6_4_k_cu_e6b3f5bf6thrust24THRUST_300001_SM_1000_NS12placeholders3_10E,(_ZN34_INTERNAL_9b5f67b6_4_k_cu_e6b3f5bf4cuda3std3__419piecewise_constructE - _ZN34_INTERNAL_9b5f67b6_4_k_cu_e6b3f5bf6thrust24THRUST_300001_SM_1000_NS12placeholders3_10E)
_ZN34_INTERNAL_9b5f67b6_4_k_cu_e6b3f5bf6thrust24THRUST_300001_SM_1000_NS12placeholders3_10E:
	.zero		1
	.type		_ZN34_INTERNAL_9b5f67b6_4_k_cu_e6b3f5bf4cuda3std3__419piecewise_constructE,@object
	.size		_ZN34_INTERNAL_9b5f67b6_4_k_cu_e6b3f5bf4cuda3std3__419piecewise_constructE,(_ZN34_INTERNAL_9b5f67b6_4_k_cu_e6b3f5bf4cuda3std6ranges3__45__cpo5cdataE - _ZN34_INTERNAL_9b5f67b6_4_k_cu_e6b3f5bf4cuda3std3__419piecewise_constructE)
_ZN34_INTERNAL_9b5f67b6_4_k_cu_e6b3f5bf4cuda3std3__419piecewise_constructE:
	.zero		1
	.type		_ZN34_INTERNAL_9b5f67b6_4_k_cu_e6b3f5bf4cuda3std6ranges3__45__cpo5cdataE,@object
	.size		_ZN34_INTERNAL_9b5f67b6_4_k_cu_e6b3f5bf4cuda3std6ranges3__45__cpo5cdataE,(_ZN34_INTERNAL_9b5f67b6_4_k_cu_e6b3f5bf6thrust24THRUST_300001_SM_1000_NS12placeholders2_2E - _ZN34_INTERNAL_9b5f67b6_4_k_cu_e6b3f5bf4cuda3std6ranges3__45__cpo5cdataE)
_ZN34_INTERNAL_9b5f67b6_4_k_cu_e6b3f5bf4cuda3std6ranges3__45__cpo5cdataE:
	.zero		1
	.type		_ZN34_INTERNAL_9b5f67b6_4_k_cu_e6b3f5bf6thrust24THRUST_300001_SM_1000_NS12placeholders2_2E,@object
	.size		_ZN34_INTERNAL_9b5f67b6_4_k_cu_e6b3f5bf6thrust24THRUST_300001_SM_1000_NS12placeholders2_2E,(_ZN34_INTERNAL_9b5f67b6_4_k_cu_e6b3f5bf4cuda3std3__45__cpo3endE - _ZN34_INTERNAL_9b5f67b6_4_k_cu_e6b3f5bf6thrust24THRUST_300001_SM_1000_NS12placeholders2_2E)
_ZN34_INTERNAL_9b5f67b6_4_k_cu_e6b3f5bf6thrust24THRUST_300001_SM_1000_NS12placeholders2_2E:
	.zero		1
	.type		_ZN34_INTERNAL_9b5f67b6_4_k_cu_e6b3f5bf4cuda3std3__45__cpo3endE,@object
	.size		_ZN34_INTERNAL_9b5f67b6_4_k_cu_e6b3f5bf4cuda3std3__45__cpo3endE,(_ZN34_INTERNAL_9b5f67b6_4_k_cu_e6b3f5bf4cuda3std6ranges3__45__cpo3endE - _ZN34_INTERNAL_9b5f67b6_4_k_cu_e6b3f5bf4cuda3std3__45__cpo3endE)
_ZN34_INTERNAL_9b5f67b6_4_k_cu_e6b3f5bf4cuda3std3__45__cpo3endE:
	.zero		1
	.type		_ZN34_INTERNAL_9b5f67b6_4_k_cu_e6b3f5bf4cuda3std6ranges3__45__cpo3endE,@object
	.size		_ZN34_INTERNAL_9b5f67b6_4_k_cu_e6b3f5bf4cuda3std6ranges3__45__cpo3endE,(_ZN34_INTERNAL_9b5f67b6_4_k_cu_e6b3f5bf6thrust24THRUST_300001_SM_1000_NS12placeholders2_6E - _ZN34_INTERNAL_9b5f67b6_4_k_cu_e6b3f5bf4cuda3std6ranges3__45__cpo3endE)
_ZN34_INTERNAL_9b5f67b6_4_k_cu_e6b3f5bf4cuda3std6ranges3__45__cpo3endE:
	.zero		1
	.type		_ZN34_INTERNAL_9b5f67b6_4_k_cu_e6b3f5bf6thrust24THRUST_300001_SM_1000_NS12placeholders2_6E,@object
	.size		_ZN34_INTERNAL_9b5f67b6_4_k_cu_e6b3f5bf6thrust24THRUST_300001_SM_1000_NS12placeholders2_6E,(_ZN34_INTERNAL_9b5f67b6_4_k_cu_e6b3f5bf4cuda3std3__45__cpo4rendE - _ZN34_INTERNAL_9b5f67b6_4_k_cu_e6b3f5bf6thrust24THRUST_300001_SM_1000_NS12placeholders2_6E)
_ZN34_INTERNAL_9b5f67b6_4_k_cu_e6b3f5bf6thrust24THRUST_300001_SM_1000_NS12placeholders2_6E:
	.zero		1
	.type		_ZN34_INTERNAL_9b5f67b6_4_k_cu_e6b3f5bf4cuda3std3__45__cpo4rendE,@object
	.size		_ZN34_INTERNAL_9b5f67b6_4_k_cu_e6b3f5bf4cuda3std3__45__cpo4rendE,(_ZN34_INTERNAL_9b5f67b6_4_k_cu_e6b3f5bf4cuda3std6ranges3__45__cpo9iter_swapE - _ZN34_INTERNAL_9b5f67b6_4_k_cu_e6b3f5bf4cuda3std3__45__cpo4rendE)
_ZN34_INTERNAL_9b5f67b6_4_k_cu_e6b3f5bf4cuda3std3__45__cpo4rendE:
	.zero		1
	.type		_ZN34_INTERNAL_9b5f67b6_4_k_cu_e6b3f5bf4cuda3std6ranges3__45__cpo9iter_swapE,@object
	.size		_ZN34_INTERNAL_9b5f67b6_4_k_cu_e6b3f5bf4cuda3std6ranges3__45__cpo9iter_swapE,(_ZN34_INTERNAL_9b5f67b6_4_k_cu_e6b3f5bf4cuda3std3__48unexpectE - _ZN34_INTERNAL_9b5f67b6_4_k_cu_e6b3f5bf4cuda3std6ranges3__45__cpo9iter_swapE)
_ZN34_INTERNAL_9b5f67b6_4_k_cu_e6b3f5bf4cuda3std6ranges3__45__cpo9iter_swapE:
	.zero		1
	.type		_ZN34_INTERNAL_9b5f67b6_4_k_cu_e6b3f5bf4cuda3std3__48unexpectE,@object
	.size		_ZN34_INTERNAL_9b5f67b6_4_k_cu_e6b3f5bf4cuda3std3__48unexpectE,(_ZN34_INTERNAL_9b5f67b6_4_k_cu_e6b3f5bf6thrust24THRUST_300001_SM_1000_NS8cuda_cub3parE - _ZN34_INTERNAL_9b5f67b6_4_k_cu_e6b3f5bf4cuda3std3__48unexpectE)
_ZN34_INTERNAL_9b5f67b6_4_k_cu_e6b3f5bf4cuda3std3__48unexpectE:
	.zero		1
	.type		_ZN34_INTERNAL_9b5f67b6_4_k_cu_e6b3f5bf6thrust24THRUST_300001_SM_1000_NS8cuda_cub3parE,@object
	.size		_ZN34_INTERNAL_9b5f67b6_4_k_cu_e6b3f5bf6thrust24THRUST_300001_SM_1000_NS8cuda_cub3parE,(_ZN34_INTERNAL_9b5f67b6_4_k_cu_e6b3f5bf6thrust24THRUST_300001_SM_1000_NS12placeholders2_4E - _ZN34_INTERNAL_9b5f67b6_4_k_cu_e6b3f5bf6thrust24THRUST_300001_SM_1000_NS8cuda_cub3parE)
_ZN34_INTERNAL_9b5f67b6_4_k_cu_e6b3f5bf6thrust24THRUST_300001_SM_1000_NS8cuda_cub3parE:
	.zero		1
	.type		_ZN34_INTERNAL_9b5f67b6_4_k_cu_e6b3f5bf6thrust24THRUST_300001_SM_1000_NS12placeholders2_4E,@object
	.size		_ZN34_INTERNAL_9b5f67b6_4_k_cu_e6b3f5bf6thrust24THRUST_300001_SM_1000_NS12placeholders2_4E,(_ZN34_INTERNAL_9b5f67b6_4_k_cu_e6b3f5bf4cuda3std3__45__cpo4cendE - _ZN34_INTERNAL_9b5f67b6_4_k_cu_e6b3f5bf6thrust24THRUST_300001_SM_1000_NS12placeholders2_4E)
_ZN34_INTERNAL_9b5f67b6_4_k_cu_e6b3f5bf6thrust24THRUST_300001_SM_1000_NS12placeholders2_4E:
	.zero		1
	.type		_ZN34_INTERNAL_9b5f67b6_4_k_cu_e6b3f5bf4cuda3std3__45__cpo4cendE,@object
	.size		_ZN34_INTERNAL_9b5f67b6_4_k_cu_e6b3f5bf4cuda3std3__45__cpo4cendE,(_ZN34_INTERNAL_9b5f67b6_4_k_cu_e6b3f5bf4cuda3std6ranges3__45__cpo4cendE - _ZN34_INTERNAL_9b5f67b6_4_k_cu_e6b3f5bf4cuda3std3__45__cpo4cendE)
_ZN34_INTERNAL_9b5f67b6_4_k_cu_e6b3f5bf4cuda3std3__45__cpo4cendE:
	.zero		1
	.type		_ZN34_INTERNAL_9b5f67b6_4_k_cu_e6b3f5bf4cuda3std6ranges3__45__cpo4cendE,@object
	.size		_ZN34_INTERNAL_9b5f67b6_4_k_cu_e6b3f5bf4cuda3std6ranges3__45__cpo4cendE,(_ZN34_INTERNAL_9b5f67b6_4_k_cu_e6b3f5bf4cuda3std3__420unreachable_sentinelE - _ZN34_INTERNAL_9b5f67b6_4_k_cu_e6b3f5bf4cuda3std6ranges3__45__cpo4cendE)
_ZN34_INTERNAL_9b5f67b6_4_k_cu_e6b3f5bf4cuda3std6ranges3__45__cpo4cendE:
	.zero		1
	.type		_ZN34_INTERNAL_9b5f67b6_4_k_cu_e6b3f5bf4cuda3std3__420unreachable_sentinelE,@object
	.size		_ZN34_INTERNAL_9b5f67b6_4_k_cu_e6b3f5bf4cuda3std3__420unreachable_sentinelE,(_ZN34_INTERNAL_9b5f67b6_4_k_cu_e6b3f5bf4cuda3std6ranges3__45__cpo5ssizeE - _ZN34_INTERNAL_9b5f67b6_4_k_cu_e6b3f5bf4cuda3std3__420unreachable_sentinelE)
_ZN34_INTERNAL_9b5f67b6_4_k_cu_e6b3f5bf4cuda3std3__420unreachable_sentinelE:
	.zero		1
	.type		_ZN34_INTERNAL_9b5f67b6_4_k_cu_e6b3f5bf4cuda3std6ranges3__45__cpo5ssizeE,@object
	.size		_ZN34_INTERNAL_9b5f67b6_4_k_cu_e6b3f5bf4cuda3std6ranges3__45__cpo5ssizeE,(_ZN34_INTERNAL_9b5f67b6_4_k_cu_e6b3f5bf6thrust24THRUST_300001_SM_1000_NS12placeholders2_8E - _ZN34_INTERNAL_9b5f67b6_4_k_cu_e6b3f5bf4cuda3std6ranges3__45__cpo5ssizeE)
_ZN34_INTERNAL_9b5f67b6_4_k_cu_e6b3f5bf4cuda3std6ranges3__45__cpo5ssizeE:
	.zero		1
	.type		_ZN34_INTERNAL_9b5f67b6_4_k_cu_e6b3f5bf6thrust24THRUST_300001_SM_1000_NS12placeholders2_8E,@object
	.size		_ZN34_INTERNAL_9b5f67b6_4_k_cu_e6b3f5bf6thrust24THRUST_300001_SM_1000_NS12placeholders2_8E,(_ZN34_INTERNAL_9b5f67b6_4_k_cu_e6b3f5bf4cuda3std3__45__cpo5crendE - _ZN34_INTERNAL_9b5f67b6_4_k_cu_e6b3f5bf6thrust24THRUST_300001_SM_1000_NS12placeholders2_8E)
_ZN34_INTERNAL_9b5f67b6_4_k_cu_e6b3f5bf6thrust24THRUST_300001_SM_1000_NS12placeholders2_8E:
	.zero		1
	.type		_ZN34_INTERNAL_9b5f67b6_4_k_cu_e6b3f5bf4cuda3std3__45__cpo5crendE,@object
	.size		_ZN34_INTERNAL_9b5f67b6_4_k_cu_e6b3f5bf4cuda3std3__45__cpo5crendE,(_ZN34_INTERNAL_9b5f67b6_4_k_cu_e6b3f5bf4cuda3std6ranges3__45__cpo4prevE - _ZN34_INTERNAL_9b5f67b6_4_k_cu_e6b3f5bf4cuda3std3__45__cpo5crendE)
_ZN34_INTERNAL_9b5f67b6_4_k_cu_e6b3f5bf4cuda3std3__45__cpo5crendE:
	.zero		1
	.type		_ZN34_INTERNAL_9b5f67b6_4_k_cu_e6b3f5bf4cuda3std6ranges3__45__cpo4prevE,@object
	.size		_ZN34_INTERNAL_9b5f67b6_4_k_cu_e6b3f5bf4cuda3std6ranges3__45__cpo4prevE,(_ZN34_INTERNAL_9b5f67b6_4_k_cu_e6b3f5bf4cuda3std6ranges3__45__cpo9iter_moveE - _ZN34_INTERNAL_9b5f67b6_4_k_cu_e6b3f5bf4cuda3std6ranges3__45__cpo4prevE)
_ZN34_INTERNAL_9b5f67b6_4_k_cu_e6b3f5bf4cuda3std6ranges3__45__cpo4prevE:
	.zero		1
	.type		_ZN34_INTERNAL_9b5f67b6_4_k_cu_e6b3f5bf4cuda3std6ranges3__45__cpo9iter_moveE,@object
	.size		_ZN34_INTERNAL_9b5f67b6_4_k_cu_e6b3f5bf4cuda3std6ranges3__45__cpo9iter_moveE,(_ZN34_INTERNAL_9b5f67b6_4_k_cu_e6b3f5bf6thrust24THRUST_300001_SM_1000_NS6system6detail10sequential3seqE - _ZN34_INTERNAL_9b5f67b6_4_k_cu_e6b3f5bf4cuda3std6ranges3__45__cpo9iter_moveE)
_ZN34_INTERNAL_9b5f67b6_4_k_cu_e6b3f5bf4cuda3std6ranges3__45__cpo9iter_moveE:
	.zero		1
	.type		_ZN34_INTERNAL_9b5f67b6_4_k_cu_e6b3f5bf6thrust24THRUST_300001_SM_1000_NS6system6detail10sequential3seqE,@object
	.size		_ZN34_INTERNAL_9b5f67b6_4_k_cu_e6b3f5bf6thrust24THRUST_300001_SM_1000_NS6system6detail10sequential3seqE,(.L_31 - _ZN34_INTERNAL_9b5f67b6_4_k_cu_e6b3f5bf6thrust24THRUST_300001_SM_1000_NS6system6detail10sequential3seqE)
_ZN34_INTERNAL_9b5f67b6_4_k_cu_e6b3f5bf6thrust24THRUST_300001_SM_1000_NS6system6detail10sequential3seqE:
	.zero		1
.L_31:


//--------------------- .nv.constant0._ZN3cub18CUB_300001_SM_10006detail8for_each13static_kernelINS2_12policy_hub_t12policy_500_tEmN6thrust24THRUST_300001_SM_1000_NS8cuda_cub20__uninitialized_fill7functorINS7_10device_ptrIfEEfEEEEvT0_T1_ --------------------------
	.section	.nv.constant0._ZN3cub18CUB_300001_SM_10006detail8for_each13static_kernelINS2_12policy_hub_t12policy_500_tEmN6thrust24THRUST_300001_SM_1000_NS8cuda_cub20__uninitialized_fill7functorINS7_10device_ptrIfEEfEEEEvT0_T1_,"a",@progbits
	.sectionflags	@""
	.align	4
.nv.constant0._ZN3cub18CUB_300001_SM_10006detail8for_each13static_kernelINS2_12policy_hub_t12policy_500_tEmN6thrust24THRUST_300001_SM_1000_NS8cuda_cub20__uninitialized_fill7functorINS7_10device_ptrIfEEfEEEEvT0_T1_:
	.zero		920


//--------------------- .nv.constant0._ZN3cub18CUB_300001_SM_10006detail11EmptyKernelIvEEvv --------------------------
	.section	.nv.constant0._ZN3cub18CUB_300001_SM_10006detail11EmptyKernelIvEEvv,"a",@progbits
	.sectionflags	@""
	.align	4
.nv.constant0._ZN3cub18CUB_300001_SM_10006detail11EmptyKernelIvEEvv:
	.zero		896


//--------------------- .nv.constant0._Z3kerPfS_S_m --------------------------
	.section	.nv.constant0._Z3kerPfS_S_m,"a",@progbits
	.sectionflags	@""
	.align	4
.nv.constant0._Z3kerPfS_S_m:
	.zero		928


//--------------------- SYMBOLS --------------------------

	.type		.nv.reservedSmem.offset0,@object
	.size		.nv.reservedSmem.offset0,0x4
